//
// Generated by NVIDIA NVVM Compiler
//
// Compiler Build ID: CL-36424714
// Cuda compilation tools, release 13.0, V13.0.88
// Based on NVVM 20.0.0
//

.version 9.0
.target sm_100
.address_size 64

	// .globl	_Z17convertFp32ToFp16P6__halfPfi

.visible .entry _Z17convertFp32ToFp16P6__halfPfi(
	.param .u64 .ptr .align 1 _Z17convertFp32ToFp16P6__halfPfi_param_0,
	.param .u64 .ptr .align 1 _Z17convertFp32ToFp16P6__halfPfi_param_1,
	.param .u32 _Z17convertFp32ToFp16P6__halfPfi_param_2
)
{
	.reg .pred 	%p<2>;
	.reg .b16 	%rs<2>;
	.reg .b32 	%r<6>;
	.reg .b32 	%f<2>;
	.reg .b64 	%rd<9>;

	ld.param.u64 	%rd1, [_Z17convertFp32ToFp16P6__halfPfi_param_0];
	ld.param.u64 	%rd2, [_Z17convertFp32ToFp16P6__halfPfi_param_1];
	ld.param.u32 	%r2, [_Z17convertFp32ToFp16P6__halfPfi_param_2];
	mov.u32 	%r3, %ntid.x;
	mov.u32 	%r4, %ctaid.x;
	mov.u32 	%r5, %tid.x;
	mad.lo.s32 	%r1, %r3, %r4, %r5;
	setp.ge.s32 	%p1, %r1, %r2;
	@%p1 bra 	$L__BB0_2;
	cvta.to.global.u64 	%rd3, %rd2;
	cvta.to.global.u64 	%rd4, %rd1;
	mul.wide.s32 	%rd5, %r1, 2;
	add.s64 	%rd6, %rd4, %rd5;
	mul.wide.s32 	%rd7, %r1, 4;
	add.s64 	%rd8, %rd3, %rd7;
	ld.global.f32 	%f1, [%rd8];
	// begin inline asm
	{  cvt.rn.f16.f32 %rs1, %f1;}

	// end inline asm
	st.global.u16 	[%rd6], %rs1;
$L__BB0_2:
	ret;

}
	// .globl	_Z8bsr_wmmaP6__halfS0_PfiiiffPKiS3_
.visible .entry _Z8bsr_wmmaP6__halfS0_PfiiiffPKiS3_(
	.param .u64 .ptr .align 1 _Z8bsr_wmmaP6__halfS0_PfiiiffPKiS3__param_0,
	.param .u64 .ptr .align 1 _Z8bsr_wmmaP6__halfS0_PfiiiffPKiS3__param_1,
	.param .u64 .ptr .align 1 _Z8bsr_wmmaP6__halfS0_PfiiiffPKiS3__param_2,
	.param .u32 _Z8bsr_wmmaP6__halfS0_PfiiiffPKiS3__param_3,
	.param .u32 _Z8bsr_wmmaP6__halfS0_PfiiiffPKiS3__param_4,
	.param .u32 _Z8bsr_wmmaP6__halfS0_PfiiiffPKiS3__param_5,
	.param .f32 _Z8bsr_wmmaP6__halfS0_PfiiiffPKiS3__param_6,
	.param .f32 _Z8bsr_wmmaP6__halfS0_PfiiiffPKiS3__param_7,
	.param .u64 .ptr .align 1 _Z8bsr_wmmaP6__halfS0_PfiiiffPKiS3__param_8,
	.param .u64 .ptr .align 1 _Z8bsr_wmmaP6__halfS0_PfiiiffPKiS3__param_9
)
{
	.reg .pred 	%p<11>;
	.reg .b32 	%r<48>;
	.reg .b32 	%f<87>;
	.reg .b64 	%rd<28>;

	ld.param.u64 	%rd5, [_Z8bsr_wmmaP6__halfS0_PfiiiffPKiS3__param_0];
	ld.param.u64 	%rd6, [_Z8bsr_wmmaP6__halfS0_PfiiiffPKiS3__param_1];
	ld.param.u32 	%r11, [_Z8bsr_wmmaP6__halfS0_PfiiiffPKiS3__param_3];
	ld.param.u32 	%r12, [_Z8bsr_wmmaP6__halfS0_PfiiiffPKiS3__param_4];
	ld.param.u32 	%r13, [_Z8bsr_wmmaP6__halfS0_PfiiiffPKiS3__param_5];
	ld.param.u64 	%rd9, [_Z8bsr_wmmaP6__halfS0_PfiiiffPKiS3__param_8];
	ld.param.u64 	%rd8, [_Z8bsr_wmmaP6__halfS0_PfiiiffPKiS3__param_9];
	mov.u32 	%r14, %ctaid.x;
	mov.u32 	%r15, %ntid.x;
	mov.u32 	%r16, %tid.x;
	mad.lo.s32 	%r17, %r14, %r15, %r16;
	mov.u32 	%r18, %ctaid.y;
	mov.u32 	%r19, %ntid.y;
	mov.u32 	%r20, %tid.y;
	mad.lo.s32 	%r21, %r18, %r19, %r20;
	shr.u32 	%r22, %r17, 5;
	cvta.to.global.u64 	%rd10, %rd9;
	shl.b32 	%r1, %r22, 4;
	shl.b32 	%r2, %r21, 4;
	mul.wide.u32 	%rd11, %r22, 4;
	add.s64 	%rd12, %rd10, %rd11;
	ld.global.nc.u32 	%r47, [%rd12];
	ld.global.nc.u32 	%r4, [%rd12+4];
	setp.ge.s32 	%p1, %r47, %r4;
	mov.f32 	%f78, 0f00000000;
	mov.f32 	%f77, %f78;
	mov.f32 	%f76, %f78;
	mov.f32 	%f75, %f78;
	mov.f32 	%f74, %f78;
	mov.f32 	%f73, %f78;
	mov.f32 	%f72, %f78;
	mov.f32 	%f71, %f78;
	@%p1 bra 	$L__BB1_5;
	mul.lo.s32 	%r23, %r13, %r2;
	cvt.s64.s32 	%rd1, %r23;
	shl.b32 	%r46, %r47, 8;
	cvta.to.global.u64 	%rd2, %rd8;
	cvta.to.global.u64 	%rd3, %rd5;
	cvta.to.global.u64 	%rd4, %rd6;
	mov.f32 	%f71, 0f00000000;
	mov.f32 	%f72, %f71;
	mov.f32 	%f73, %f71;
	mov.f32 	%f74, %f71;
	mov.f32 	%f75, %f71;
	mov.f32 	%f76, %f71;
	mov.f32 	%f77, %f71;
	mov.f32 	%f78, %f71;
$L__BB1_2:
	setp.ge.s32 	%p2, %r2, %r12;
	setp.ge.s32 	%p3, %r1, %r11;
	mul.wide.s32 	%rd13, %r47, 4;
	add.s64 	%rd14, %rd2, %rd13;
	ld.global.nc.u32 	%r25, [%rd14];
	shl.b32 	%r8, %r25, 4;
	setp.ge.s32 	%p4, %r8, %r13;
	or.pred  	%p5, %p3, %p4;
	or.pred  	%p6, %p5, %p2;
	@%p6 bra 	$L__BB1_4;
	mul.wide.s32 	%rd15, %r46, 2;
	add.s64 	%rd16, %rd3, %rd15;
	mov.b32 	%r27, 16;
	wmma.load.a.sync.aligned.row.m16n16k16.global.f16 	{%r28, %r29, %r30, %r31, %r32, %r33, %r34, %r35}, [%rd16], %r27;
	cvt.s64.s32 	%rd17, %r8;
	add.s64 	%rd18, %rd17, %rd1;
	shl.b64 	%rd19, %rd18, 1;
	add.s64 	%rd20, %rd4, %rd19;
	wmma.load.b.sync.aligned.col.m16n16k16.global.f16 	{%r36, %r37, %r38, %r39, %r40, %r41, %r42, %r43}, [%rd20], %r13;
	wmma.mma.sync.aligned.row.col.m16n16k16.f32.f32 {%f78, %f77, %f76, %f75, %f74, %f73, %f72, %f71}, {%r28, %r29, %r30, %r31, %r32, %r33, %r34, %r35}, {%r36, %r37, %r38, %r39, %r40, %r41, %r42, %r43}, {%f78, %f77, %f76, %f75, %f74, %f73, %f72, %f71};
$L__BB1_4:
	add.s32 	%r47, %r47, 1;
	add.s32 	%r46, %r46, 256;
	setp.lt.s32 	%p7, %r47, %r4;
	@%p7 bra 	$L__BB1_2;
$L__BB1_5:
	setp.ge.s32 	%p8, %r1, %r11;
	setp.ge.s32 	%p9, %r2, %r12;
	or.pred  	%p10, %p8, %p9;
	@%p10 bra 	$L__BB1_7;
	ld.param.f32 	%f62, [_Z8bsr_wmmaP6__halfS0_PfiiiffPKiS3__param_7];
	ld.param.f32 	%f61, [_Z8bsr_wmmaP6__halfS0_PfiiiffPKiS3__param_6];
	ld.param.u64 	%rd27, [_Z8bsr_wmmaP6__halfS0_PfiiiffPKiS3__param_2];
	cvt.u64.u32 	%rd21, %r1;
	mul.lo.s32 	%r45, %r11, %r2;
	cvt.u64.u32 	%rd22, %r45;
	add.s64 	%rd23, %rd22, %rd21;
	cvta.to.global.u64 	%rd24, %rd27;
	shl.b64 	%rd25, %rd23, 2;
	add.s64 	%rd26, %rd24, %rd25;
	wmma.load.c.sync.aligned.col.m16n16k16.global.f32 	{%f37, %f38, %f39, %f40, %f41, %f42, %f43, %f44}, [%rd26], %r11;
	mul.f32 	%f45, %f62, %f37;
	fma.rn.f32 	%f46, %f61, %f78, %f45;
	mul.f32 	%f47, %f62, %f38;
	fma.rn.f32 	%f48, %f61, %f77, %f47;
	mul.f32 	%f49, %f62, %f39;
	fma.rn.f32 	%f50, %f61, %f76, %f49;
	mul.f32 	%f51, %f62, %f40;
	fma.rn.f32 	%f52, %f61, %f75, %f51;
	mul.f32 	%f53, %f62, %f41;
	fma.rn.f32 	%f54, %f61, %f74, %f53;
	mul.f32 	%f55, %f62, %f42;
	fma.rn.f32 	%f56, %f61, %f73, %f55;
	mul.f32 	%f57, %f62, %f43;
	fma.rn.f32 	%f58, %f61, %f72, %f57;
	mul.f32 	%f59, %f62, %f44;
	fma.rn.f32 	%f60, %f61, %f71, %f59;
	wmma.store.d.sync.aligned.col.m16n16k16.global.f32 	[%rd26], {%f46, %f48, %f50, %f52, %f54, %f56, %f58, %f60}, %r11;
$L__BB1_7:
	ret;

}
	// .globl	_Z23bsr_wmma_half_half_halfP6__halfS0_S0_iiiS_S_PKiS2_
.visible .entry _Z23bsr_wmma_half_half_halfP6__halfS0_S0_iiiS_S_PKiS2_(
	.param .u64 .ptr .align 1 _Z23bsr_wmma_half_half_halfP6__halfS0_S0_iiiS_S_PKiS2__param_0,
	.param .u64 .ptr .align 1 _Z23bsr_wmma_half_half_halfP6__halfS0_S0_iiiS_S_PKiS2__param_1,
	.param .u64 .ptr .align 1 _Z23bsr_wmma_half_half_halfP6__halfS0_S0_iiiS_S_PKiS2__param_2,
	.param .u32 _Z23bsr_wmma_half_half_halfP6__halfS0_S0_iiiS_S_PKiS2__param_3,
	.param .u32 _Z23bsr_wmma_half_half_halfP6__halfS0_S0_iiiS_S_PKiS2__param_4,
	.param .u32 _Z23bsr_wmma_half_half_halfP6__halfS0_S0_iiiS_S_PKiS2__param_5,
	.param .align 2 .b8 _Z23bsr_wmma_half_half_halfP6__halfS0_S0_iiiS_S_PKiS2__param_6[2],
	.param .align 2 .b8 _Z23bsr_wmma_half_half_halfP6__halfS0_S0_iiiS_S_PKiS2__param_7[2],
	.param .u64 .ptr .align 1 _Z23bsr_wmma_half_half_halfP6__halfS0_S0_iiiS_S_PKiS2__param_8,
	.param .u64 .ptr .align 1 _Z23bsr_wmma_half_half_halfP6__halfS0_S0_iiiS_S_PKiS2__param_9
)
{
	.reg .pred 	%p<11>;
	.reg .b16 	%rs<84>;
	.reg .b32 	%r<90>;
	.reg .b32 	%f<2>;
	.reg .b64 	%rd<31>;

	ld.param.u16 	%rs10, [_Z23bsr_wmma_half_half_halfP6__halfS0_S0_iiiS_S_PKiS2__param_7];
	ld.param.u16 	%rs9, [_Z23bsr_wmma_half_half_halfP6__halfS0_S0_iiiS_S_PKiS2__param_6];
	ld.param.u32 	%r33, [_Z23bsr_wmma_half_half_halfP6__halfS0_S0_iiiS_S_PKiS2__param_3];
	ld.param.u32 	%r34, [_Z23bsr_wmma_half_half_halfP6__halfS0_S0_iiiS_S_PKiS2__param_4];
	ld.param.u32 	%r35, [_Z23bsr_wmma_half_half_halfP6__halfS0_S0_iiiS_S_PKiS2__param_5];
	ld.param.u64 	%rd6, [_Z23bsr_wmma_half_half_halfP6__halfS0_S0_iiiS_S_PKiS2__param_8];
	mov.u32 	%r36, %ctaid.x;
	mov.u32 	%r37, %ntid.x;
	mov.u32 	%r38, %tid.x;
	mad.lo.s32 	%r39, %r36, %r37, %r38;
	mov.u32 	%r40, %ctaid.y;
	mov.u32 	%r41, %ntid.y;
	mov.u32 	%r42, %tid.y;
	mad.lo.s32 	%r43, %r40, %r41, %r42;
	mov.f32 	%f1, 0f00000000;
	// begin inline asm
	{  cvt.rn.f16.f32 %rs11, %f1;}

	// end inline asm
	shr.u32 	%r44, %r39, 5;
	cvta.to.global.u64 	%rd7, %rd6;
	mov.b32 	%r85, {%rs11, %rs11};
	shl.b32 	%r2, %r44, 4;
	shl.b32 	%r3, %r43, 4;
	mul.wide.u32 	%rd8, %r44, 4;
	add.s64 	%rd9, %rd7, %rd8;
	ld.global.nc.u32 	%r81, [%rd9];
	ld.global.nc.u32 	%r5, [%rd9+4];
	setp.ge.s32 	%p1, %r81, %r5;
	mov.u32 	%r84, %r85;
	mov.u32 	%r83, %r85;
	mov.u32 	%r82, %r85;
	@%p1 bra 	$L__BB2_5;
	mul.lo.s32 	%r45, %r35, %r3;
	cvt.s64.s32 	%rd1, %r45;
	shl.b32 	%r76, %r81, 8;
	mov.u32 	%r82, %r85;
	mov.u32 	%r83, %r85;
	mov.u32 	%r84, %r85;
$L__BB2_2:
	ld.param.u64 	%rd30, [_Z23bsr_wmma_half_half_halfP6__halfS0_S0_iiiS_S_PKiS2__param_9];
	setp.ge.s32 	%p2, %r3, %r34;
	setp.ge.s32 	%p3, %r2, %r33;
	mul.wide.s32 	%rd10, %r81, 4;
	cvta.to.global.u64 	%rd11, %rd30;
	add.s64 	%rd12, %rd11, %rd10;
	ld.global.nc.u32 	%r47, [%rd12];
	shl.b32 	%r14, %r47, 4;
	setp.ge.s32 	%p4, %r14, %r35;
	or.pred  	%p5, %p3, %p4;
	or.pred  	%p6, %p5, %p2;
	@%p6 bra 	$L__BB2_4;
	ld.param.u64 	%rd28, [_Z23bsr_wmma_half_half_halfP6__halfS0_S0_iiiS_S_PKiS2__param_1];
	ld.param.u64 	%rd27, [_Z23bsr_wmma_half_half_halfP6__halfS0_S0_iiiS_S_PKiS2__param_0];
	cvta.to.global.u64 	%rd13, %rd27;
	mul.wide.s32 	%rd14, %r76, 2;
	add.s64 	%rd15, %rd13, %rd14;
	mov.b32 	%r49, 16;
	wmma.load.a.sync.aligned.row.m16n16k16.global.f16 	{%r50, %r51, %r52, %r53, %r54, %r55, %r56, %r57}, [%rd15], %r49;
	cvt.s64.s32 	%rd16, %r14;
	add.s64 	%rd17, %rd16, %rd1;
	cvta.to.global.u64 	%rd18, %rd28;
	shl.b64 	%rd19, %rd17, 1;
	add.s64 	%rd20, %rd18, %rd19;
	wmma.load.b.sync.aligned.col.m16n16k16.global.f16 	{%r58, %r59, %r60, %r61, %r62, %r63, %r64, %r65}, [%rd20], %r35;
	wmma.mma.sync.aligned.row.col.m16n16k16.f16.f16 {%r85, %r84, %r83, %r82}, {%r50, %r51, %r52, %r53, %r54, %r55, %r56, %r57}, {%r58, %r59, %r60, %r61, %r62, %r63, %r64, %r65}, {%r85, %r84, %r83, %r82};
$L__BB2_4:
	add.s32 	%r81, %r81, 1;
	add.s32 	%r76, %r76, 256;
	setp.lt.s32 	%p7, %r81, %r5;
	@%p7 bra 	$L__BB2_2;
$L__BB2_5:
	setp.ge.s32 	%p8, %r2, %r33;
	mov.b32 	{%rs2, %rs1}, %r82;
	mov.b32 	{%rs4, %rs3}, %r83;
	mov.b32 	{%rs6, %rs5}, %r84;
	mov.b32 	{%rs8, %rs7}, %r85;
	setp.ge.s32 	%p9, %r3, %r34;
	or.pred  	%p10, %p8, %p9;
	@%p10 bra 	$L__BB2_7;
	ld.param.u64 	%rd29, [_Z23bsr_wmma_half_half_halfP6__halfS0_S0_iiiS_S_PKiS2__param_2];
	cvt.u64.u32 	%rd21, %r2;
	mul.lo.s32 	%r67, %r33, %r3;
	cvt.u64.u32 	%rd22, %r67;
	add.s64 	%rd23, %rd22, %rd21;
	cvta.to.global.u64 	%rd24, %rd29;
	shl.b64 	%rd25, %rd23, 1;
	add.s64 	%rd26, %rd24, %rd25;
	wmma.load.c.sync.aligned.col.m16n16k16.global.f16 	{%r68, %r69, %r70, %r71}, [%rd26], %r33;
	// begin inline asm
	{mul.f16 %rs12,%rs9,%rs8;
}
	// end inline asm
	mov.b32 	{%rs17, %rs26}, %r68;
	// begin inline asm
	{mul.f16 %rs15,%rs10,%rs17;
}
	// end inline asm
	// begin inline asm
	{add.f16 %rs18,%rs12,%rs15;
}
	// end inline asm
	// begin inline asm
	{mul.f16 %rs21,%rs9,%rs7;
}
	// end inline asm
	// begin inline asm
	{mul.f16 %rs24,%rs10,%rs26;
}
	// end inline asm
	// begin inline asm
	{add.f16 %rs27,%rs21,%rs24;
}
	// end inline asm
	mov.b32 	%r72, {%rs18, %rs27};
	// begin inline asm
	{mul.f16 %rs30,%rs9,%rs6;
}
	// end inline asm
	mov.b32 	{%rs35, %rs44}, %r69;
	// begin inline asm
	{mul.f16 %rs33,%rs10,%rs35;
}
	// end inline asm
	// begin inline asm
	{add.f16 %rs36,%rs30,%rs33;
}
	// end inline asm
	// begin inline asm
	{mul.f16 %rs39,%rs9,%rs5;
}
	// end inline asm
	// begin inline asm
	{mul.f16 %rs42,%rs10,%rs44;
}
	// end inline asm
	// begin inline asm
	{add.f16 %rs45,%rs39,%rs42;
}
	// end inline asm
	mov.b32 	%r73, {%rs36, %rs45};
	// begin inline asm
	{mul.f16 %rs48,%rs9,%rs4;
}
	// end inline asm
	mov.b32 	{%rs53, %rs62}, %r70;
	// begin inline asm
	{mul.f16 %rs51,%rs10,%rs53;
}
	// end inline asm
	// begin inline asm
	{add.f16 %rs54,%rs48,%rs51;
}
	// end inline asm
	// begin inline asm
	{mul.f16 %rs57,%rs9,%rs3;
}
	// end inline asm
	// begin inline asm
	{mul.f16 %rs60,%rs10,%rs62;
}
	// end inline asm
	// begin inline asm
	{add.f16 %rs63,%rs57,%rs60;
}
	// end inline asm
	mov.b32 	%r74, {%rs54, %rs63};
	// begin inline asm
	{mul.f16 %rs66,%rs9,%rs2;
}
	// end inline asm
	mov.b32 	{%rs71, %rs80}, %r71;
	// begin inline asm
	{mul.f16 %rs69,%rs10,%rs71;
}
	// end inline asm
	// begin inline asm
	{add.f16 %rs72,%rs66,%rs69;
}
	// end inline asm
	// begin inline asm
	{mul.f16 %rs75,%rs9,%rs1;
}
	// end inline asm
	// begin inline asm
	{mul.f16 %rs78,%rs10,%rs80;
}
	// end inline asm
	// begin inline asm
	{add.f16 %rs81,%rs75,%rs78;
}
	// end inline asm
	mov.b32 	%r75, {%rs72, %rs81};
	wmma.store.d.sync.aligned.col.m16n16k16.global.f16 	[%rd26], {%r72, %r73, %r74, %r75}, %r33;
$L__BB2_7:
	ret;

}


// ===== COMPILED SASS (sm_100) =====

	.target	sm_100

	.elftype	@"ET_EXEC"


//--------------------- .note.nv.tkinfo           --------------------------
	.section	.note.nv.tkinfo,"",@"SHT_NOTE"
	.sectionflags	@"SHF_NOTE_NV_TKINFO"
	.tkinfo
        /*0018*/ 	.word	0x00000002
        /*0030*/ 	.string	""
        /*0030*/ 	.string	"ptxas"
        /*0030*/ 	.string	"Cuda compilation tools, release 13.0, V13.0.88"
        /*0030*/ 	.string	"Build cuda_13.0.r13.0/compiler.36424714_0"
        /*0030*/ 	.string	"-arch sm_100 -m 64 "



//--------------------- .note.nv.cuinfo           --------------------------
	.section	.note.nv.cuinfo,"",@"SHT_NOTE"
	.sectionflags	@"SHF_NOTE_NV_CUINFO"
        /*0018*/ 	.short	0x0002
        /*001a*/ 	.short	0x0064
        /*001c*/ 	.short	0x0082
	.zero		2


//--------------------- .nv.info                  --------------------------
	.section	.nv.info,"",@"SHT_CUDA_INFO"
	.align	4


	//----- nvinfo : EIATTR_REGCOUNT
	.align		4
        /*0000*/ 	.byte	0x04, 0x2f
        /*0002*/ 	.short	(.L_1 - .L_0)
	.align		4
.L_0:
        /*0004*/ 	.word	index@(_Z17convertFp32ToFp16P6__halfPfi)
        /*0008*/ 	.word	0x0000000a


	//----- nvinfo : EIATTR_FRAME_SIZE
	.align		4
.L_1:
        /*000c*/ 	.byte	0x04, 0x11
        /*000e*/ 	.short	(.L_3 - .L_2)
	.align		4
.L_2:
        /*0010*/ 	.word	index@(_Z17convertFp32ToFp16P6__halfPfi)
        /*0014*/ 	.word	0x00000000


	//----- nvinfo : EIATTR_REGCOUNT
	.align		4
.L_3:
        /*0018*/ 	.byte	0x04, 0x2f
        /*001a*/ 	.short	(.L_5 - .L_4)
	.align		4
.L_4:
        /*001c*/ 	.word	index@(_Z8bsr_wmmaP6__halfS0_PfiiiffPKiS3_)
        /*0020*/ 	.word	0x00000020


	//----- nvinfo : EIATTR_FRAME_SIZE
	.align		4
.L_5:
        /*0024*/ 	.byte	0x04, 0x11
        /*0026*/ 	.short	(.L_7 - .L_6)
	.align		4
.L_6:
        /*0028*/ 	.word	index@(_Z8bsr_wmmaP6__halfS0_PfiiiffPKiS3_)
        /*002c*/ 	.word	0x00000000


	//----- nvinfo : EIATTR_REGCOUNT
	.align		4
.L_7:
        /*0030*/ 	.byte	0x04, 0x2f
        /*0032*/ 	.short	(.L_9 - .L_8)
	.align		4
.L_8:
        /*0034*/ 	.word	index@(_Z23bsr_wmma_half_half_halfP6__halfS0_S0_iiiS_S_PKiS2_)
        /*0038*/ 	.word	0x0000001e


	//----- nvinfo : EIATTR_FRAME_SIZE
	.align		4
.L_9:
        /*003c*/ 	.byte	0x04, 0x11
        /*003e*/ 	.short	(.L_11 - .L_10)
	.align		4
.L_10:
        /*0040*/ 	.word	index@(_Z23bsr_wmma_half_half_halfP6__halfS0_S0_iiiS_S_PKiS2_)
        /*0044*/ 	.word	0x00000000


	//----- nvinfo : EIATTR_MIN_STACK_SIZE
	.align		4
.L_11:
        /*0048*/ 	.byte	0x04, 0x12
        /*004a*/ 	.short	(.L_13 - .L_12)
	.align		4
.L_12:
        /*004c*/ 	.word	index@(_Z23bsr_wmma_half_half_halfP6__halfS0_S0_iiiS_S_PKiS2_)
        /*0050*/ 	.word	0x00000000


	//----- nvinfo : EIATTR_MIN_STACK_SIZE
	.align		4
.L_13:
        /*0054*/ 	.byte	0x04, 0x12
        /*0056*/ 	.short	(.L_15 - .L_14)
	.align		4
.L_14:
        /*0058*/ 	.word	index@(_Z8bsr_wmmaP6__halfS0_PfiiiffPKiS3_)
        /*005c*/ 	.word	0x00000000


	//----- nvinfo : EIATTR_MIN_STACK_SIZE
	.align		4
.L_15:
        /*0060*/ 	.byte	0x04, 0x12
        /*0062*/ 	.short	(.L_17 - .L_16)
	.align		4
.L_16:
        /*0064*/ 	.word	index@(_Z17convertFp32ToFp16P6__halfPfi)
        /*0068*/ 	.word	0x00000000
.L_17:


//--------------------- .nv.compat                --------------------------
	.section	.nv.compat,"",@"SHT_CUDA_COMPAT_INFO"
	.align	4
        /*0000*/ 	.byte	0x02, 0x09, 0x00, 0x00, 0x02, 0x02, 0x01, 0x00, 0x02, 0x05, 0x05, 0x00, 0x03, 0x07, 0x01, 0x01
        /*0010*/ 	.byte	0x02, 0x03, 0x00, 0x00, 0x02, 0x06, 0x01, 0x00, 0x04, 0x0b, 0x08, 0x00, 0x09, 0x00, 0x00, 0x00
        /*0020*/ 	.byte	0x00, 0x00, 0x00, 0x00


//--------------------- .nv.info._Z23bsr_wmma_half_half_halfP6__halfS0_S0_iiiS_S_PKiS2_ --------------------------
	.section	.nv.info._Z23bsr_wmma_half_half_halfP6__halfS0_S0_iiiS_S_PKiS2_,"",@"SHT_CUDA_INFO"
	.sectionflags	@""
	.align	4


	//----- nvinfo : EIATTR_CUDA_API_VERSION
	.align		4
        /*0000*/ 	.byte	0x04, 0x37
        /*0002*/ 	.short	(.L_19 - .L_18)
.L_18:
        /*0004*/ 	.word	0x00000082


	//----- nvinfo : EIATTR_KPARAM_INFO
	.align		4
.L_19:
        /*0008*/ 	.byte	0x04, 0x17
        /*000a*/ 	.short	(.L_21 - .L_20)
.L_20:
        /*000c*/ 	.word	0x00000000
        /*0010*/ 	.short	0x0009
        /*0012*/ 	.short	0x0030
        /*0014*/ 	.byte	0x00, 0xf5, 0x21, 0x00


	//----- nvinfo : EIATTR_KPARAM_INFO
	.align		4
.L_21:
        /*0018*/ 	.byte	0x04, 0x17
        /*001a*/ 	.short	(.L_23 - .L_22)
.L_22:
        /*001c*/ 	.word	0x00000000
        /*0020*/ 	.short	0x0008
        /*0022*/ 	.short	0x0028
        /*0024*/ 	.byte	0x00, 0xf5, 0x21, 0x00


	//----- nvinfo : EIATTR_KPARAM_INFO
	.align		4
.L_23:
        /*0028*/ 	.byte	0x04, 0x17
        /*002a*/ 	.short	(.L_25 - .L_24)
.L_24:
        /*002c*/ 	.word	0x00000000
        /*0030*/ 	.short	0x0007
        /*0032*/ 	.short	0x0026
        /*0034*/ 	.byte	0x00, 0xf0, 0x09, 0x00


	//----- nvinfo : EIATTR_KPARAM_INFO
	.align		4
.L_25:
        /*0038*/ 	.byte	0x04, 0x17
        /*003a*/ 	.short	(.L_27 - .L_26)
.L_26:
        /*003c*/ 	.word	0x00000000
        /*0040*/ 	.short	0x0006
        /*0042*/ 	.short	0x0024
        /*0044*/ 	.byte	0x00, 0xf0, 0x09, 0x00


	//----- nvinfo : EIATTR_KPARAM_INFO
	.align		4
.L_27:
        /*0048*/ 	.byte	0x04, 0x17
        /*004a*/ 	.short	(.L_29 - .L_28)
.L_28:
        /*004c*/ 	.word	0x00000000
        /*0050*/ 	.short	0x0005
        /*0052*/ 	.short	0x0020
        /*0054*/ 	.byte	0x00, 0xf0, 0x11, 0x00


	//----- nvinfo : EIATTR_KPARAM_INFO
	.align		4
.L_29:
        /*0058*/ 	.byte	0x04, 0x17
        /*005a*/ 	.short	(.L_31 - .L_30)
.L_30:
        /*005c*/ 	.word	0x00000000
        /*0060*/ 	.short	0x0004
        /*0062*/ 	.short	0x001c
        /*0064*/ 	.byte	0x00, 0xf0, 0x11, 0x00


	//----- nvinfo : EIATTR_KPARAM_INFO
	.align		4
.L_31:
        /*0068*/ 	.byte	0x04, 0x17
        /*006a*/ 	.short	(.L_33 - .L_32)
.L_32:
        /*006c*/ 	.word	0x00000000
        /*0070*/ 	.short	0x0003
        /*0072*/ 	.short	0x0018
        /*0074*/ 	.byte	0x00, 0xf0, 0x11, 0x00


	//----- nvinfo : EIATTR_KPARAM_INFO
	.align		4
.L_33:
        /*0078*/ 	.byte	0x04, 0x17
        /*007a*/ 	.short	(.L_35 - .L_34)
.L_34:
        /*007c*/ 	.word	0x00000000
        /*0080*/ 	.short	0x0002
        /*0082*/ 	.short	0x0010
        /*0084*/ 	.byte	0x00, 0xf5, 0x21, 0x00


	//----- nvinfo : EIATTR_KPARAM_INFO
	.align		4
.L_35:
        /*0088*/ 	.byte	0x04, 0x17
        /*008a*/ 	.short	(.L_37 - .L_36)
.L_36:
        /*008c*/ 	.word	0x00000000
        /*0090*/ 	.short	0x0001
        /*0092*/ 	.short	0x0008
        /*0094*/ 	.byte	0x00, 0xf5, 0x21, 0x00


	//----- nvinfo : EIATTR_KPARAM_INFO
	.align		4
.L_37:
        /*0098*/ 	.byte	0x04, 0x17
        /*009a*/ 	.short	(.L_39 - .L_38)
.L_38:
        /*009c*/ 	.word	0x00000000
        /*00a0*/ 	.short	0x0000
        /*00a2*/ 	.short	0x0000
        /*00a4*/ 	.byte	0x00, 0xf5, 0x21, 0x00


	//----- nvinfo : EIATTR_SPARSE_MMA_MASK
	.align		4
.L_39:
        /*00a8*/ 	.byte	0x03, 0x50
        /*00aa*/ 	.short	0x0000


	//----- nvinfo : EIATTR_WMMA_USED
	.align		4
        /*00ac*/ 	.byte	0x01, 0x2b
	.zero		2


	//----- nvinfo : EIATTR_MAXREG_COUNT
	.align		4
        /*00b0*/ 	.byte	0x03, 0x1b
        /*00b2*/ 	.short	0x00ff


	//----- nvinfo : EIATTR_MERCURY_ISA_VERSION
	.align		4
        /*00b4*/ 	.byte	0x03, 0x5f
        /*00b6*/ 	.short	0x0101


	//----- nvinfo : EIATTR_VRC_CTA_INIT_COUNT
	.align		4
        /*00b8*/ 	.byte	0x02, 0x4a
	.zero		1
	.zero		1


	//----- nvinfo : EIATTR_EXIT_INSTR_OFFSETS
	.align		4
        /*00bc*/ 	.byte	0x04, 0x1c
        /*00be*/ 	.short	(.L_41 - .L_40)


	//   ....[0]....
.L_40:
        /*00c0*/ 	.word	0x000004d0


	//   ....[1]....
        /*00c4*/ 	.word	0x00000770


	//----- nvinfo : EIATTR_CRS_STACK_SIZE
	.align		4
.L_41:
        /*00c8*/ 	.byte	0x04, 0x1e
        /*00ca*/ 	.short	(.L_43 - .L_42)
.L_42:
        /*00cc*/ 	.word	0x00000000


	//----- nvinfo : EIATTR_CBANK_PARAM_SIZE
	.align		4
.L_43:
        /*00d0*/ 	.byte	0x03, 0x19
        /*00d2*/ 	.short	0x0038


	//----- nvinfo : EIATTR_PARAM_CBANK
	.align		4
        /*00d4*/ 	.byte	0x04, 0x0a
        /*00d6*/ 	.short	(.L_45 - .L_44)
	.align		4
.L_44:
        /*00d8*/ 	.word	index@(.nv.constant0._Z23bsr_wmma_half_half_halfP6__halfS0_S0_iiiS_S_PKiS2_)
        /*00dc*/ 	.short	0x0380
        /*00de*/ 	.short	0x0038


	//----- nvinfo : EIATTR_SW_WAR
	.align		4
.L_45:
        /*00e0*/ 	.byte	0x04, 0x36
        /*00e2*/ 	.short	(.L_47 - .L_46)
.L_46:
        /*00e4*/ 	.word	0x00000008
.L_47:


//--------------------- .nv.info._Z8bsr_wmmaP6__halfS0_PfiiiffPKiS3_ --------------------------
	.section	.nv.info._Z8bsr_wmmaP6__halfS0_PfiiiffPKiS3_,"",@"SHT_CUDA_INFO"
	.sectionflags	@""
	.align	4


	//----- nvinfo : EIATTR_CUDA_API_VERSION
	.align		4
        /*0000*/ 	.byte	0x04, 0x37
        /*0002*/ 	.short	(.L_49 - .L_48)
.L_48:
        /*0004*/ 	.word	0x00000082


	//----- nvinfo : EIATTR_KPARAM_INFO
	.align		4
.L_49:
        /*0008*/ 	.byte	0x04, 0x17
        /*000a*/ 	.short	(.L_51 - .L_50)
.L_50:
        /*000c*/ 	.word	0x00000000
        /*0010*/ 	.short	0x0009
        /*0012*/ 	.short	0x0038
        /*0014*/ 	.byte	0x00, 0xf5, 0x21, 0x00


	//----- nvinfo : EIATTR_KPARAM_INFO
	.align		4
.L_51:
        /*0018*/ 	.byte	0x04, 0x17
        /*001a*/ 	.short	(.L_53 - .L_52)
.L_52:
        /*001c*/ 	.word	0x00000000
        /*0020*/ 	.short	0x0008
        /*0022*/ 	.short	0x0030
        /*0024*/ 	.byte	0x00, 0xf5, 0x21, 0x00


	//----- nvinfo : EIATTR_KPARAM_INFO
	.align		4
.L_53:
        /*0028*/ 	.byte	0x04, 0x17
        /*002a*/ 	.short	(.L_55 - .L_54)
.L_54:
        /*002c*/ 	.word	0x00000000
        /*0030*/ 	.short	0x0007
        /*0032*/ 	.short	0x0028
        /*0034*/ 	.byte	0x00, 0xf0, 0x11, 0x00


	//----- nvinfo : EIATTR_KPARAM_INFO
	.align		4
.L_55:
        /*0038*/ 	.byte	0x04, 0x17
        /*003a*/ 	.short	(.L_57 - .L_56)
.L_56:
        /*003c*/ 	.word	0x00000000
        /*0040*/ 	.short	0x0006
        /*0042*/ 	.short	0x0024
        /*0044*/ 	.byte	0x00, 0xf0, 0x11, 0x00


	//----- nvinfo : EIATTR_KPARAM_INFO
	.align		4
.L_57:
        /*0048*/ 	.byte	0x04, 0x17
        /*004a*/ 	.short	(.L_59 - .L_58)
.L_58:
        /*004c*/ 	.word	0x00000000
        /*0050*/ 	.short	0x0005
        /*0052*/ 	.short	0x0020
        /*0054*/ 	.byte	0x00, 0xf0, 0x11, 0x00


	//----- nvinfo : EIATTR_KPARAM_INFO
	.align		4
.L_59:
        /*0058*/ 	.byte	0x04, 0x17
        /*005a*/ 	.short	(.L_61 - .L_60)
.L_60:
        /*005c*/ 	.word	0x00000000
        /*0060*/ 	.short	0x0004
        /*0062*/ 	.short	0x001c
        /*0064*/ 	.byte	0x00, 0xf0, 0x11, 0x00


	//----- nvinfo : EIATTR_KPARAM_INFO
	.align		4
.L_61:
        /*0068*/ 	.byte	0x04, 0x17
        /*006a*/ 	.short	(.L_63 - .L_62)
.L_62:
        /*006c*/ 	.word	0x00000000
        /*0070*/ 	.short	0x0003
        /*0072*/ 	.short	0x0018
        /*0074*/ 	.byte	0x00, 0xf0, 0x11, 0x00


	//----- nvinfo : EIATTR_KPARAM_INFO
	.align		4
.L_63:
        /*0078*/ 	.byte	0x04, 0x17
        /*007a*/ 	.short	(.L_65 - .L_64)
.L_64:
        /*007c*/ 	.word	0x00000000
        /*0080*/ 	.short	0x0002
        /*0082*/ 	.short	0x0010
        /*0084*/ 	.byte	0x00, 0xf5, 0x21, 0x00


	//----- nvinfo : EIATTR_KPARAM_INFO
	.align		4
.L_65:
        /*0088*/ 	.byte	0x04, 0x17
        /*008a*/ 	.short	(.L_67 - .L_66)
.L_66:
        /*008c*/ 	.word	0x00000000
        /*0090*/ 	.short	0x0001
        /*0092*/ 	.short	0x0008
        /*0094*/ 	.byte	0x00, 0xf5, 0x21, 0x00


	//----- nvinfo : EIATTR_KPARAM_INFO
	.align		4
.L_67:
        /*0098*/ 	.byte	0x04, 0x17
        /*009a*/ 	.short	(.L_69 - .L_68)
.L_68:
        /*009c*/ 	.word	0x00000000
        /*00a0*/ 	.short	0x0000
        /*00a2*/ 	.short	0x0000
        /*00a4*/ 	.byte	0x00, 0xf5, 0x21, 0x00


	//----- nvinfo : EIATTR_SPARSE_MMA_MASK
	.align		4
.L_69:
        /*00a8*/ 	.byte	0x03, 0x50
        /*00aa*/ 	.short	0x0000


	//----- nvinfo : EIATTR_WMMA_USED
	.align		4
        /*00ac*/ 	.byte	0x01, 0x2b
	.zero		2


	//----- nvinfo : EIATTR_MAXREG_COUNT
	.align		4
        /*00b0*/ 	.byte	0x03, 0x1b
        /*00b2*/ 	.short	0x00ff


	//----- nvinfo : EIATTR_MERCURY_ISA_VERSION
	.align		4
        /*00b4*/ 	.byte	0x03, 0x5f
        /*00b6*/ 	.short	0x0101


	//----- nvinfo : EIATTR_VRC_CTA_INIT_COUNT
	.align		4
        /*00b8*/ 	.byte	0x02, 0x4a
	.zero		1
	.zero		1


	//----- nvinfo : EIATTR_EXIT_INSTR_OFFSETS
	.align		4
        /*00bc*/ 	.byte	0x04, 0x1c
        /*00be*/ 	.short	(.L_71 - .L_70)


	//   ....[0]....
.L_70:
        /*00c0*/ 	.word	0x00000510


	//   ....[1]....
        /*00c4*/ 	.word	0x000008a0


	//----- nvinfo : EIATTR_CRS_STACK_SIZE
	.align		4
.L_71:
        /*00c8*/ 	.byte	0x04, 0x1e
        /*00ca*/ 	.short	(.L_73 - .L_72)
.L_72:
        /*00cc*/ 	.word	0x00000000


	//----- nvinfo : EIATTR_CBANK_PARAM_SIZE
	.align		4
.L_73:
        /*00d0*/ 	.byte	0x03, 0x19
        /*00d2*/ 	.short	0x0040


	//----- nvinfo : EIATTR_PARAM_CBANK
	.align		4
        /*00d4*/ 	.byte	0x04, 0x0a
        /*00d6*/ 	.short	(.L_75 - .L_74)
	.align		4
.L_74:
        /*00d8*/ 	.word	index@(.nv.constant0._Z8bsr_wmmaP6__halfS0_PfiiiffPKiS3_)
        /*00dc*/ 	.short	0x0380
        /*00de*/ 	.short	0x0040


	//----- nvinfo : EIATTR_SW_WAR
	.align		4
.L_75:
        /*00e0*/ 	.byte	0x04, 0x36
        /*00e2*/ 	.short	(.L_77 - .L_76)
.L_76:
        /*00e4*/ 	.word	0x00000008
.L_77:


//--------------------- .nv.info._Z17convertFp32ToFp16P6__halfPfi --------------------------
	.section	.nv.info._Z17convertFp32ToFp16P6__halfPfi,"",@"SHT_CUDA_INFO"
	.sectionflags	@""
	.align	4


	//----- nvinfo : EIATTR_CUDA_API_VERSION
	.align		4
        /*0000*/ 	.byte	0x04, 0x37
        /*0002*/ 	.short	(.L_79 - .L_78)
.L_78:
        /*0004*/ 	.word	0x00000082


	//----- nvinfo : EIATTR_KPARAM_INFO
	.align		4
.L_79:
        /*0008*/ 	.byte	0x04, 0x17
        /*000a*/ 	.short	(.L_81 - .L_80)
.L_80:
        /*000c*/ 	.word	0x00000000
        /*0010*/ 	.short	0x0002
        /*0012*/ 	.short	0x0010
        /*0014*/ 	.byte	0x00, 0xf0, 0x11, 0x00


	//----- nvinfo : EIATTR_KPARAM_INFO
	.align		4
.L_81:
        /*0018*/ 	.byte	0x04, 0x17
        /*001a*/ 	.short	(.L_83 - .L_82)
.L_82:
        /*001c*/ 	.word	0x00000000
        /*0020*/ 	.short	0x0001
        /*0022*/ 	.short	0x0008
        /*0024*/ 	.byte	0x00, 0xf5, 0x21, 0x00


	//----- nvinfo : EIATTR_KPARAM_INFO
	.align		4
.L_83:
        /*0028*/ 	.byte	0x04, 0x17
        /*002a*/ 	.short	(.L_85 - .L_84)
.L_84:
        /*002c*/ 	.word	0x00000000
        /*0030*/ 	.short	0x0000
        /*0032*/ 	.short	0x0000
        /*0034*/ 	.byte	0x00, 0xf5, 0x21, 0x00


	//----- nvinfo : EIATTR_SPARSE_MMA_MASK
	.align		4
.L_85:
        /*0038*/ 	.byte	0x03, 0x50
        /*003a*/ 	.short	0x0000


	//----- nvinfo : EIATTR_MAXREG_COUNT
	.align		4
        /*003c*/ 	.byte	0x03, 0x1b
        /*003e*/ 	.short	0x00ff


	//----- nvinfo : EIATTR_MERCURY_ISA_VERSION
	.align		4
        /*0040*/ 	.byte	0x03, 0x5f
        /*0042*/ 	.short	0x0101


	//----- nvinfo : EIATTR_VRC_CTA_INIT_COUNT
	.align		4
        /*0044*/ 	.byte	0x02, 0x4a
	.zero		1
	.zero		1


	//----- nvinfo : EIATTR_EXIT_INSTR_OFFSETS
	.align		4
        /*0048*/ 	.byte	0x04, 0x1c
        /*004a*/ 	.short	(.L_87 - .L_86)


	//   ....[0]....
.L_86:
        /*004c*/ 	.word	0x00000070


	//   ....[1]....
        /*0050*/ 	.word	0x00000100


	//----- nvinfo : EIATTR_CBANK_PARAM_SIZE
	.align		4
.L_87:
        /*0054*/ 	.byte	0x03, 0x19
        /*0056*/ 	.short	0x0014


	//----- nvinfo : EIATTR_PARAM_CBANK
	.align		4
        /*0058*/ 	.byte	0x04, 0x0a
        /*005a*/ 	.short	(.L_89 - .L_88)
	.align		4
.L_88:
        /*005c*/ 	.word	index@(.nv.constant0._Z17convertFp32ToFp16P6__halfPfi)
        /*0060*/ 	.short	0x0380
        /*0062*/ 	.short	0x0014


	//----- nvinfo : EIATTR_SW_WAR
	.align		4
.L_89:
        /*0064*/ 	.byte	0x04, 0x36
        /*0066*/ 	.short	(.L_91 - .L_90)
.L_90:
        /*0068*/ 	.word	0x00000008
.L_91:


//--------------------- .nv.callgraph             --------------------------
	.section	.nv.callgraph,"",@"SHT_CUDA_CALLGRAPH"
	.align	4
	.sectionentsize	8
	.align		4
        /*0000*/ 	.word	0x00000000
	.align		4
        /*0004*/ 	.word	0xffffffff
	.align		4
        /*0008*/ 	.word	0x00000000
	.align		4
        /*000c*/ 	.word	0xfffffffe
	.align		4
        /*0010*/ 	.word	0x00000000
	.align		4
        /*0014*/ 	.word	0xfffffffd
	.align		4
        /*0018*/ 	.word	0x00000000
	.align		4
        /*001c*/ 	.word	0xfffffffc


//--------------------- .text._Z23bsr_wmma_half_half_halfP6__halfS0_S0_iiiS_S_PKiS2_ --------------------------
	.section	.text._Z23bsr_wmma_half_half_halfP6__halfS0_S0_iiiS_S_PKiS2_,"ax",@progbits
	.align	128
        .global         _Z23bsr_wmma_half_half_halfP6__halfS0_S0_iiiS_S_PKiS2_
        .type           _Z23bsr_wmma_half_half_halfP6__halfS0_S0_iiiS_S_PKiS2_,@function
        .size           _Z23bsr_wmma_half_half_halfP6__halfS0_S0_iiiS_S_PKiS2_,(.L_x_11 - _Z23bsr_wmma_half_half_halfP6__halfS0_S0_iiiS_S_PKiS2_)
        .other          _Z23bsr_wmma_half_half_halfP6__halfS0_S0_iiiS_S_PKiS2_,@"STO_CUDA_ENTRY STV_DEFAULT"
_Z23bsr_wmma_half_half_halfP6__halfS0_S0_iiiS_S_PKiS2_:
.text._Z23bsr_wmma_half_half_halfP6__halfS0_S0_iiiS_S_PKiS2_:
[----:B------:R-:W-:Y:S01]  /*0000*/  LDC R1, c[0x0][0x37c] ;  /* 0x0000df00ff017b82 */ /* 0x000fe20000000800 */
[----:B------:R-:W0:Y:S07]  /*0010*/  S2R R3, SR_TID.X ;  /* 0x0000000000037919 */ /* 0x000e2e0000002100 */
[----:B------:R-:W0:Y:S01]  /*0020*/  S2UR UR6, SR_CTAID.X ;  /* 0x00000000000679c3 */ /* 0x000e220000002500 */
[----:B------:R-:W1:Y:S07]  /*0030*/  LDCU.64 UR4, c[0x0][0x358] ;  /* 0x00006b00ff0477ac */ /* 0x000e6e0008000a00 */
[----:B------:R-:W0:Y:S01]  /*0040*/  LDC R0, c[0x0][0x360] ;  /* 0x0000d800ff007b82 */ /* 0x000e220000000800 */
[----:B------:R-:W2:Y:S01]  /*0050*/  LDCU.64 UR8, c[0x0][0x398] ;  /* 0x00007300ff0877ac */ /* 0x000ea20008000a00 */
[----:B------:R-:W3:Y:S06]  /*0060*/  LDCU.64 UR10, c[0x0][0x388] ;  /* 0x00007100ff0a77ac */ /* 0x000eec0008000a00 */
[----:B------:R-:W4:Y:S01]  /*0070*/  LDC.64 R4, c[0x0][0x3a8] ;  /* 0x0000ea00ff047b82 */ /* 0x000f220000000a00 */
[----:B0-----:R-:W-:-:S05]  /*0080*/  IMAD R0, R0, UR6, R3 ;  /* 0x0000000600007c24 */ /* 0x001fca000f8e0203 */
[----:B------:R-:W-:-:S05]  /*0090*/  SHF.R.U32.HI R23, RZ, 0x5, R0 ;  /* 0x00000005ff177819 */ /* 0x000fca0000011600 */
[----:B----4-:R-:W-:-:S05]  /*00a0*/  IMAD.WIDE.U32 R4, R23, 0x4, R4 ;  /* 0x0000000417047825 */ /* 0x010fca00078e0004 */
[----:B-1----:R-:W4:Y:S04]  /*00b0*/  LDG.E.CONSTANT R25, desc[UR4][R4.64] ;  /* 0x0000000404197981 */ /* 0x002f28000c1e9900 */
[----:B------:R-:W4:Y:S01]  /*00c0*/  LDG.E.CONSTANT R0, desc[UR4][R4.64+0x4] ;  /* 0x0000040404007981 */ /* 0x000f22000c1e9900 */
[----:B------:R-:W0:Y:S01]  /*00d0*/  S2UR UR6, SR_CTAID.Y ;  /* 0x00000000000679c3 */ /* 0x000e220000002600 */
[----:B------:R-:W-:Y:S01]  /*00e0*/  BSSY.RECONVERGENT B0, `(.L_x_0) ;  /* 0x000003b000007945 */ /* 0x000fe20003800200 */
[----:B------:R-:W-:Y:S01]  /*00f0*/  CS2R R8, SRZ ;  /* 0x0000000000087805 */ /* 0x000fe2000001ff00 */
[----:B------:R-:W0:Y:S01]  /*0100*/  S2R R3, SR_TID.Y ;  /* 0x0000000000037919 */ /* 0x000e220000002200 */
[----:B------:R-:W-:-:S04]  /*0110*/  IMAD.SHL.U32 R23, R23, 0x10, RZ ;  /* 0x0000001017177824 */ /* 0x000fc800078e00ff */
[----:B------:R-:W0:Y:S02]  /*0120*/  LDC R22, c[0x0][0x364] ;  /* 0x0000d900ff167b82 */ /* 0x000e240000000800 */
[----:B0-----:R-:W-:Y:S01]  /*0130*/  IMAD R22, R22, UR6, R3 ;  /* 0x0000000616167c24 */ /* 0x001fe2000f8e0203 */
[----:B------:R-:W-:-:S03]  /*0140*/  CS2R R2, SRZ ;  /* 0x0000000000027805 */ /* 0x000fc6000001ff00 */
[----:B------:R-:W-:Y:S01]  /*0150*/  IMAD.SHL.U32 R22, R22, 0x10, RZ ;  /* 0x0000001016167824 */ /* 0x000fe200078e00ff */
[----:B----4-:R-:W-:-:S13]  /*0160*/  ISETP.GE.AND P0, PT, R25, R0, PT ;  /* 0x000000001900720c */ /* 0x010fda0003f06270 */
[----:B--23--:R-:W-:Y:S05]  /*0170*/  @P0 BRA `(.L_x_1) ;  /* 0x0000000000c40947 */ /* 0x00cfea0003800000 */
[----:B------:R-:W0:Y:S01]  /*0180*/  LDC R24, c[0x0][0x3a0] ;  /* 0x0000e800ff187b82 */ /* 0x000e220000000800 */
[----:B------:R-:W1:Y:S01]  /*0190*/  LDCU UR6, c[0x0][0x3a0] ;  /* 0x00007400ff0677ac */ /* 0x000e620008000800 */
[----:B------:R-:W-:Y:S01]  /*01a0*/  CS2R R2, SRZ ;  /* 0x0000000000027805 */ /* 0x000fe2000001ff00 */
[----:B------:R-:W-:Y:S02]  /*01b0*/  IMAD.MOV.U32 R9, RZ, RZ, RZ ;  /* 0x000000ffff097224 */ /* 0x000fe400078e00ff */
[----:B------:R-:W-:-:S03]  /*01c0*/  IMAD.SHL.U32 R20, R25, 0x100, RZ ;  /* 0x0000010019147824 */ /* 0x000fc600078e00ff */
[----:B------:R-:W2:Y:S01]  /*01d0*/  LDC.64 R10, c[0x0][0x3b0] ;  /* 0x0000ec00ff0a7b82 */ /* 0x000ea20000000a00 */
[----:B-1----:R-:W-:-:S07]  /*01e0*/  IMAD R21, R22, UR6, RZ ;  /* 0x0000000616157c24 */ /* 0x002fce000f8e02ff */
.L_x_3:
[----:B--2---:R-:W-:-:S06]  /*01f0*/  IMAD.WIDE R4, R25, 0x4, R10 ;  /* 0x0000000419047825 */ /* 0x004fcc00078e020a */
[----:B------:R-:W2:Y:S01]  /*0200*/  LDG.E.CONSTANT R4, desc[UR4][R4.64] ;  /* 0x0000000404047981 */ /* 0x000ea2000c1e9900 */
[----:B------:R-:W-:-:S05]  /*0210*/  VIADD R25, R25, 0x1 ;  /* 0x0000000119197836 */ /* 0x000fca0000000000 */
[----:B------:R-:W-:Y:S01]  /*0220*/  ISETP.GE.AND P1, PT, R25, R0, PT ;  /* 0x000000001900720c */ /* 0x000fe20003f26270 */
[----:B--2---:R-:W-:-:S05]  /*0230*/  IMAD.SHL.U32 R16, R4, 0x10, RZ ;  /* 0x0000001004107824 */ /* 0x004fca00078e00ff */
[----:B0-----:R-:W-:-:S04]  /*0240*/  ISETP.GE.AND P0, PT, R16, R24, PT ;  /* 0x000000181000720c */ /* 0x001fc80003f06270 */
[----:B------:R-:W-:-:S04]  /*0250*/  ISETP.GE.OR P0, PT, R23, UR8, P0 ;  /* 0x0000000817007c0c */ /* 0x000fc80008706670 */
[----:B------:R-:W-:-:S13]  /*0260*/  ISETP.GE.OR P0, PT, R22, UR9, P0 ;  /* 0x0000000916007c0c */ /* 0x000fda0008706670 */
[----:B------:R-:W-:Y:S05]  /*0270*/  @P0 BRA `(.L_x_2) ;  /* 0x00000000007c0947 */ /* 0x000fea0003800000 */
[----:B------:R-:W0:Y:S01]  /*0280*/  S2R R15, SR_LANEID ;  /* 0x00000000000f7919 */ /* 0x000e220000000000 */
[----:B------:R-:W1:Y:S01]  /*0290*/  LDC.64 R12, c[0x0][0x380] ;  /* 0x0000e000ff0c7b82 */ /* 0x000e620000000a00 */
[----:B------:R-:W-:Y:S01]  /*02a0*/  SHF.R.U32.HI R4, RZ, 0x1, R24 ;  /* 0x00000001ff047819 */ /* 0x000fe20000011618 */
[----:B------:R-:W-:Y:S01]  /*02b0*/  IMAD.MOV.U32 R7, RZ, RZ, RZ ;  /* 0x000000ffff077224 */ /* 0x000fe200078e00ff */
[----:B------:R-:W-:Y:S02]  /*02c0*/  SHF.R.S32.HI R14, RZ, 0x1f, R16 ;  /* 0x0000001fff0e7819 */ /* 0x000fe40000011410 */
[----:B------:R-:W-:Y:S01]  /*02d0*/  IADD3 R16, P0, PT, R21, R16, RZ ;  /* 0x0000001015107210 */ /* 0x000fe20007f1e0ff */
[----:B-1----:R-:W-:Y:S01]  /*02e0*/  IMAD.WIDE R12, R20, 0x2, R12 ;  /* 0x00000002140c7825 */ /* 0x002fe200078e020c */
[----:B0-----:R-:W-:Y:S02]  /*02f0*/  LOP3.LUT R6, R15, 0x3, RZ, 0xc0, !PT ;  /* 0x000000030f067812 */ /* 0x001fe400078ec0ff */
[----:B------:R-:W-:-:S05]  /*0300*/  SHF.R.U32.HI R15, RZ, 0x2, R15 ;  /* 0x00000002ff0f7819 */ /* 0x000fca000001160f */
[----:B------:R-:W-:-:S04]  /*0310*/  IMAD.WIDE.U32 R4, R15, R4, R6 ;  /* 0x000000040f047225 */ /* 0x000fc800078e0006 */
[----:B------:R-:W-:Y:S01]  /*0320*/  IMAD.WIDE.U32 R6, R15, 0x8, R6 ;  /* 0x000000080f067825 */ /* 0x000fe200078e0006 */
[----:B------:R-:W-:Y:S02]  /*0330*/  LEA.HI.X.SX32 R15, R21, R14, 0x1, P0 ;  /* 0x0000000e150f7211 */ /* 0x000fe400000f0eff */
[----:B------:R-:W-:-:S04]  /*0340*/  LEA R27, P0, R16, UR10, 0x1 ;  /* 0x0000000a101b7c11 */ /* 0x000fc8000f8008ff */
[----:B------:R-:W-:Y:S02]  /*0350*/  LEA.HI.X R15, R16, UR11, R15, 0x1, P0 ;  /* 0x0000000b100f7c11 */ /* 0x000fe400080f0c0f */
[----:B------:R-:W-:Y:S02]  /*0360*/  LEA R26, P2, R4, R27, 0x2 ;  /* 0x0000001b041a7211 */ /* 0x000fe400078410ff */
[----:B------:R-:W-:Y:S02]  /*0370*/  LEA R16, P0, R6, R12, 0x2 ;  /* 0x0000000c06107211 */ /* 0x000fe400078010ff */
[----:B------:R-:W-:Y:S02]  /*0380*/  LEA.HI.X R27, R4, R15, R5, 0x2, P2 ;  /* 0x0000000f041b7211 */ /* 0x000fe400010f1405 */
[----:B------:R-:W-:Y:S01]  /*0390*/  LEA.HI.X R17, R6, R13, R7, 0x2, P0 ;  /* 0x0000000d06117211 */ /* 0x000fe200000f1407 */
[----:B------:R-:W-:Y:S02]  /*03a0*/  IMAD.WIDE.U32 R14, R24, 0x10, R26 ;  /* 0x00000010180e7825 */ /* 0x000fe400078e001a */
[----:B------:R-:W2:Y:S04]  /*03b0*/  LDG.E R12, desc[UR4][R26.64] ;  /* 0x000000041a0c7981 */ /* 0x000ea8000c1e1900 */
[----:B------:R-:W2:Y:S04]  /*03c0*/  LDG.E R13, desc[UR4][R26.64+0x10] ;  /* 0x000010041a0d7981 */ /* 0x000ea8000c1e1900 */
[----:B------:R-:W2:Y:S04]  /*03d0*/  LDG.E R4, desc[UR4][R16.64] ;  /* 0x0000000410047981 */ /* 0x000ea8000c1e1900 */
[----:B------:R-:W2:Y:S04]  /*03e0*/  LDG.E R5, desc[UR4][R16.64+0x100] ;  /* 0x0001000410057981 */ /* 0x000ea8000c1e1900 */
[----:B------:R-:W2:Y:S04]  /*03f0*/  LDG.E R6, desc[UR4][R16.64+0x10] ;  /* 0x0000100410067981 */ /* 0x000ea8000c1e1900 */
[----:B------:R-:W2:Y:S04]  /*0400*/  LDG.E R7, desc[UR4][R16.64+0x110] ;  /* 0x0001100410077981 */ /* 0x000ea8000c1e1900 */
[----:B------:R-:W3:Y:S04]  /*0410*/  LDG.E R18, desc[UR4][R14.64] ;  /* 0x000000040e127981 */ /* 0x000ee8000c1e1900 */
[----:B------:R-:W3:Y:S01]  /*0420*/  LDG.E R19, desc[UR4][R14.64+0x10] ;  /* 0x000010040e137981 */ /* 0x000ee2000c1e1900 */
[----:B------:R-:W-:Y:S05]  /*0430*/  WARPSYNC.ALL ;  /* 0x0000000000007948 */ /* 0x000fea0003800000 */
[C---:B--2---:R-:W-:Y:S08]  /*0440*/  HMMA.16816.F16 R8, R4.reuse, R12, R8 ;  /* 0x0000000c0408723c */ /* 0x044ff00000000808 */
[----:B---3--:R-:W-:-:S15]  /*0450*/  HMMA.16816.F16 R2, R4, R18, R2 ;  /* 0x000000120402723c */ /* 0x008fde0000000802 */
[----:B------:R-:W-:-:S05]  /*0460*/  NOP ;  /* 0x0000000000007918 */ /* 0x000fca0000000000 */
.L_x_2:
[----:B------:R-:W-:Y:S01]  /*0470*/  VIADD R20, R20, 0x100 ;  /* 0x0000010014147836 */ /* 0x000fe20000000000 */
[----:B------:R-:W-:Y:S06]  /*0480*/  @!P1 BRA `(.L_x_3) ;  /* 0xfffffffc00589947 */ /* 0x000fec000383ffff */
.L_x_1:
[----:B------:R-:W-:Y:S05]  /*0490*/  BSYNC.RECONVERGENT B0 ;  /* 0x0000000000007941 */ /* 0x000fea0003800200 */
.L_x_0:
[----:B------:R-:W0:Y:S02]  /*04a0*/  LDC.64 R4, c[0x0][0x398] ;  /* 0x0000e600ff047b82 */ /* 0x000e240000000a00 */
[----:B0-----:R-:W-:-:S04]  /*04b0*/  ISETP.GE.AND P0, PT, R22, R5, PT ;  /* 0x000000051600720c */ /* 0x001fc80003f06270 */
[----:B------:R-:W-:-:S13]  /*04c0*/  ISETP.GE.OR P0, PT, R23, R4, P0 ;  /* 0x000000041700720c */ /* 0x000fda0000706670 */
[----:B------:R-:W-:Y:S05]  /*04d0*/  @P0 EXIT ;  /* 0x000000000000094d */ /* 0x000fea0003800000 */
[----:B------:R-:W0:Y:S01]  /*04e0*/  S2R R0, SR_LANEID ;  /* 0x0000000000007919 */ /* 0x000e220000000000 */
[----:B------:R-:W1:Y:S01]  /*04f0*/  LDCU.64 UR6, c[0x0][0x390] ;  /* 0x00007200ff0677ac */ /* 0x000e620008000a00 */
[----:B------:R-:W-:Y:S01]  /*0500*/  IMAD R22, R22, R4, RZ ;  /* 0x0000000416167224 */ /* 0x000fe200078e02ff */
[----:B------:R-:W-:Y:S01]  /*0510*/  SHF.R.U32.HI R11, RZ, 0x1, R4 ;  /* 0x00000001ff0b7819 */ /* 0x000fe20000011604 */
[----:B------:R-:W-:Y:S01]  /*0520*/  IMAD.MOV.U32 R7, RZ, RZ, RZ ;  /* 0x000000ffff077224 */ /* 0x000fe200078e00ff */
[----:B------:R-:W2:Y:S02]  /*0530*/  LDC R17, c[0x0][0x3a4] ;  /* 0x0000e900ff117b82 */ /* 0x000ea40000000800 */
[----:B------:R-:W-:Y:S02]  /*0540*/  IADD3 R13, P0, PT, R22, R23, RZ ;  /* 0x00000017160d7210 */ /* 0x000fe40007f1e0ff */
[----:B0-----:R-:W-:Y:S02]  /*0550*/  LOP3.LUT R6, R0, 0x3, RZ, 0xc0, !PT ;  /* 0x0000000300067812 */ /* 0x001fe400078ec0ff */
[----:B------:R-:W-:Y:S01]  /*0560*/  SHF.R.U32.HI R4, RZ, 0x2, R0 ;  /* 0x00000002ff047819 */ /* 0x000fe20000011600 */
[----:B------:R-:W-:Y:S01]  /*0570*/  IMAD.X R0, RZ, RZ, RZ, P0 ;  /* 0x000000ffff007224 */ /* 0x000fe200000e06ff */
[----:B-1----:R-:W-:-:S03]  /*0580*/  LEA R5, P0, R13, UR6, 0x1 ;  /* 0x000000060d057c11 */ /* 0x002fc6000f8008ff */
[----:B------:R-:W-:Y:S01]  /*0590*/  IMAD.WIDE.U32 R6, R4, R11, R6 ;  /* 0x0000000b04067225 */ /* 0x000fe200078e0006 */
[----:B------:R-:W-:Y:S02]  /*05a0*/  LEA.HI.X R13, R13, UR7, R0, 0x1, P0 ;  /* 0x000000070d0d7c11 */ /* 0x000fe400080f0c00 */
[----:B------:R-:W-:-:S04]  /*05b0*/  LEA R4, P0, R6, R5, 0x2 ;  /* 0x0000000506047211 */ /* 0x000fc800078010ff */
[----:B------:R-:W-:-:S03]  /*05c0*/  LEA.HI.X R5, R6, R13, R7, 0x2, P0 ;  /* 0x0000000d06057211 */ /* 0x000fc600000f1407 */
[----:B------:R-:W-:Y:S02]  /*05d0*/  IMAD.WIDE.U32 R6, R11, 0x20, R4 ;  /* 0x000000200b067825 */ /* 0x000fe400078e0004 */
[----:B------:R-:W3:Y:S04]  /*05e0*/  LDG.E R10, desc[UR4][R4.64+0x10] ;  /* 0x00001004040a7981 */ /* 0x000ee8000c1e1900 */
[----:B------:R-:W4:Y:S04]  /*05f0*/  LDG.E R0, desc[UR4][R4.64] ;  /* 0x0000000404007981 */ /* 0x000f28000c1e1900 */
[----:B------:R-:W5:Y:S04]  /*0600*/  LDG.E R11, desc[UR4][R6.64] ;  /* 0x00000004060b7981 */ /* 0x000f68000c1e1900 */
[----:B------:R-:W2:Y:S01]  /*0610*/  LDG.E R12, desc[UR4][R6.64+0x10] ;  /* 0x00001004060c7981 */ /* 0x000ea2000c1e1900 */
[----:B------:R-:W-:Y:S05]  /*0620*/  WARPSYNC.ALL ;  /* 0x0000000000007948 */ /* 0x000fea0003800000 */
[----:B---3--:R-:W0:Y:S04]  /*0630*/  MOVM.16.MT88 R10, R10 ;  /* 0x000000000a0a723a */ /* 0x008e280000000000 */
[----:B----4-:R-:W1:Y:S04]  /*0640*/  MOVM.16.MT88 R0, R0 ;  /* 0x000000000000723a */ /* 0x010e680000000000 */
[----:B-----5:R-:W3:Y:S04]  /*0650*/  MOVM.16.MT88 R14, R11 ;  /* 0x000000000b0e723a */ /* 0x020ee80000000000 */
[----:B--2---:R-:W2:Y:S01]  /*0660*/  MOVM.16.MT88 R12, R12 ;  /* 0x000000000c0c723a */ /* 0x004ea20000000000 */
[----:B0-----:R-:W-:-:S02]  /*0670*/  HMUL2 R15, R10, R17.H1_H1 ;  /* 0x300000110a0f7232 */ /* 0x001fc40000000000 */
[-C--:B-1----:R-:W-:Y:S02]  /*0680*/  HMUL2 R13, R0, R17.reuse.H1_H1 ;  /* 0x30000011000d7232 */ /* 0x082fe40000000000 */
[-C--:B------:R-:W-:Y:S02]  /*0690*/  HFMA2 R15, R9, R17.reuse.H0_H0, R15 ;  /* 0x20000011090f7231 */ /* 0x080fe4000000000f */
[-C--:B---3--:R-:W-:Y:S02]  /*06a0*/  HMUL2 R14, R14, R17.reuse.H1_H1 ;  /* 0x300000110e0e7232 */ /* 0x088fe40000000000 */
[-C--:B------:R-:W-:Y:S02]  /*06b0*/  HFMA2 R13, R8, R17.reuse.H0_H0, R13 ;  /* 0x20000011080d7231 */ /* 0x080fe4000000000d */
[-C--:B--2---:R-:W-:Y:S01]  /*06c0*/  HMUL2 R16, R12, R17.reuse.H1_H1 ;  /* 0x300000110c107232 */ /* 0x084fe20000000000 */
[----:B------:R-:W0:Y:S01]  /*06d0*/  MOVM.16.MT88 R15, R15 ;  /* 0x000000000f0f723a */ /* 0x000e220000000000 */
[----:B------:R-:W-:-:S02]  /*06e0*/  HFMA2 R14, R2, R17.H0_H0, R14 ;  /* 0x20000011020e7231 */ /* 0x000fc4000000000e */
[----:B------:R-:W-:Y:S01]  /*06f0*/  HFMA2 R16, R3, R17.H0_H0, R16 ;  /* 0x2000001103107231 */ /* 0x000fe20000000010 */
[----:B------:R-:W1:Y:S04]  /*0700*/  MOVM.16.MT88 R13, R13 ;  /* 0x000000000d0d723a */ /* 0x000e680000000000 */
[----:B------:R-:W2:Y:S04]  /*0710*/  MOVM.16.MT88 R3, R14 ;  /* 0x000000000e03723a */ /* 0x000ea80000000000 */
[----:B------:R-:W3:Y:S04]  /*0720*/  MOVM.16.MT88 R9, R16 ;  /* 0x000000001009723a */ /* 0x000ee80000000000 */
[----:B0-----:R-:W-:Y:S04]  /*0730*/  STG.E desc[UR4][R4.64+0x10], R15 ;  /* 0x0000100f04007986 */ /* 0x001fe8000c101904 */
[----:B-1----:R-:W-:Y:S04]  /*0740*/  STG.E desc[UR4][R4.64], R13 ;  /* 0x0000000d04007986 */ /* 0x002fe8000c101904 */
[----:B--2---:R-:W-:Y:S04]  /*0750*/  STG.E desc[UR4][R6.64], R3 ;  /* 0x0000000306007986 */ /* 0x004fe8000c101904 */
[----:B---3--:R-:W-:Y:S01]  /*0760*/  STG.E desc[UR4][R6.64+0x10], R9 ;  /* 0x0000100906007986 */ /* 0x008fe2000c101904 */
[----:B------:R-:W-:Y:S05]  /*0770*/  EXIT ;  /* 0x000000000000794d */ /* 0x000fea0003800000 */
.L_x_4:
[----:B------:R-:W-:-:S00]  /*0780*/  BRA `(.L_x_4) ;  /* 0xfffffffc00fc7947 */ /* 0x000fc0000383ffff */
[----:B------:R-:W-:-:S00]  /*0790*/  NOP ;  /* 0x0000000000007918 */ /* 0x000fc00000000000 */
        /* <DEDUP_REMOVED lines=14> */
.L_x_11:


//--------------------- .text._Z8bsr_wmmaP6__halfS0_PfiiiffPKiS3_ --------------------------
	.section	.text._Z8bsr_wmmaP6__halfS0_PfiiiffPKiS3_,"ax",@progbits
	.align	128
        .global         _Z8bsr_wmmaP6__halfS0_PfiiiffPKiS3_
        .type           _Z8bsr_wmmaP6__halfS0_PfiiiffPKiS3_,@function
        .size           _Z8bsr_wmmaP6__halfS0_PfiiiffPKiS3_,(.L_x_12 - _Z8bsr_wmmaP6__halfS0_PfiiiffPKiS3_)
        .other          _Z8bsr_wmmaP6__halfS0_PfiiiffPKiS3_,@"STO_CUDA_ENTRY STV_DEFAULT"
_Z8bsr_wmmaP6__halfS0_PfiiiffPKiS3_:
.text._Z8bsr_wmmaP6__halfS0_PfiiiffPKiS3_:
        /* <DEDUP_REMOVED lines=17> */
[----:B------:R-:W-:Y:S02]  /*0110*/  CS2R R8, SRZ ;  /* 0x0000000000087805 */ /* 0x000fe4000001ff00 */
[----:B------:R-:W-:Y:S01]  /*0120*/  CS2R R10, SRZ ;  /* 0x00000000000a7805 */ /* 0x000fe2000001ff00 */
[----:B------:R-:W-:Y:S01]  /*0130*/  IMAD.SHL.U32 R27, R27, 0x10, RZ ;  /* 0x000000101b1b7824 */ /* 0x000fe200078e00ff */
[----:B------:R-:W0:Y:S02]  /*0140*/  LDC R24, c[0x0][0x364] ;  /* 0x0000d900ff187b82 */ /* 0x000e240000000800 */
[----:B0-----:R-:W-:Y:S01]  /*0150*/  IMAD R24, R24, UR6, R5 ;  /* 0x0000000618187c24 */ /* 0x001fe2000f8e0205 */
[----:B------:R-:W-:-:S03]  /*0160*/  CS2R R4, SRZ ;  /* 0x0000000000047805 */ /* 0x000fc6000001ff00 */
[----:B------:R-:W-:Y:S01]  /*0170*/  IMAD.SHL.U32 R24, R24, 0x10, RZ ;  /* 0x0000001018187824 */ /* 0x000fe200078e00ff */
[----:B----4-:R-:W-:-:S13]  /*0180*/  ISETP.GE.AND P0, PT, R25, R0, PT ;  /* 0x000000001900720c */ /* 0x010fda0003f06270 */
[----:B--23--:R-:W-:Y:S05]  /*0190*/  @P0 BRA `(.L_x_6) ;  /* 0x0000000000cc0947 */ /* 0x00cfea0003800000 */
[----:B------:R-:W0:Y:S01]  /*01a0*/  LDCU UR6, c[0x0][0x3a0] ;  /* 0x00007400ff0677ac */ /* 0x000e220008000800 */
[----:B------:R-:W-:Y:S02]  /*01b0*/  CS2R R10, SRZ ;  /* 0x00000000000a7805 */ /* 0x000fe4000001ff00 */
[----:B------:R-:W-:Y:S02]  /*01c0*/  CS2R R8, SRZ ;  /* 0x0000000000087805 */ /* 0x000fe4000001ff00 */
[----:B------:R-:W-:Y:S02]  /*01d0*/  CS2R R6, SRZ ;  /* 0x0000000000067805 */ /* 0x000fe4000001ff00 */
[----:B------:R-:W-:Y:S01]  /*01e0*/  CS2R R4, SRZ ;  /* 0x0000000000047805 */ /* 0x000fe2000001ff00 */
[----:B------:R-:W-:Y:S02]  /*01f0*/  IMAD.SHL.U32 R22, R25, 0x100, RZ ;  /* 0x0000010019167824 */ /* 0x000fe400078e00ff */
[----:B0-----:R-:W-:-:S07]  /*0200*/  IMAD R23, R24, UR6, RZ ;  /* 0x0000000618177c24 */ /* 0x001fce000f8e02ff */
.L_x_8:
[----:B------:R-:W0:Y:S08]  /*0210*/  LDC.64 R2, c[0x0][0x3b8] ;  /* 0x0000ee00ff027b82 */ /* 0x000e300000000a00 */
[----:B------:R-:W1:Y:S01]  /*0220*/  LDC R17, c[0x0][0x3a0] ;  /* 0x0000e800ff117b82 */ /* 0x000e620000000800 */
[----:B0-----:R-:W-:-:S06]  /*0230*/  IMAD.WIDE R2, R25, 0x4, R2 ;  /* 0x0000000419027825 */ /* 0x001fcc00078e0202 */
[----:B------:R-:W2:Y:S01]  /*0240*/  LDG.E.CONSTANT R2, desc[UR4][R2.64] ;  /* 0x0000000402027981 */ /* 0x000ea2000c1e9900 */
[----:B------:R-:W-:-:S05]  /*0250*/  VIADD R25, R25, 0x1 ;  /* 0x0000000119197836 */ /* 0x000fca0000000000 */
[----:B------:R-:W-:Y:S02]  /*0260*/  ISETP.GE.AND P1, PT, R25, R0, PT ;  /* 0x000000001900720c */ /* 0x000fe40003f26270 */
[----:B--2---:R-:W-:-:S04]  /*0270*/  SHF.L.U32 R16, R2, 0x4, RZ ;  /* 0x0000000402107819 */ /* 0x004fc800000006ff */
[----:B-1----:R-:W-:-:S04]  /*0280*/  ISETP.GE.AND P0, PT, R16, R17, PT ;  /* 0x000000111000720c */ /* 0x002fc80003f06270 */
[----:B------:R-:W-:-:S04]  /*0290*/  ISETP.GE.OR P0, PT, R27, UR8, P0 ;  /* 0x000000081b007c0c */ /* 0x000fc80008706670 */
[----:B------:R-:W-:-:S13]  /*02a0*/  ISETP.GE.OR P0, PT, R24, UR9, P0 ;  /* 0x0000000918007c0c */ /* 0x000fda0008706670 */
[----:B------:R-:W-:Y:S05]  /*02b0*/  @P0 BRA `(.L_x_7) ;  /* 0x00000000007c0947 */ /* 0x000fea0003800000 */
[----:B------:R-:W0:Y:S01]  /*02c0*/  S2R R21, SR_LANEID ;  /* 0x0000000000157919 */ /* 0x000e220000000000 */
[----:B------:R-:W1:Y:S01]  /*02d0*/  LDC.64 R14, c[0x0][0x380] ;  /* 0x0000e000ff0e7b82 */ /* 0x000e620000000a00 */
[----:B------:R-:W-:Y:S01]  /*02e0*/  SHF.R.S32.HI R18, RZ, 0x1f, R16 ;  /* 0x0000001fff127819 */ /* 0x000fe20000011410 */
[----:B------:R-:W-:Y:S01]  /*02f0*/  IMAD.MOV.U32 R13, RZ, RZ, RZ ;  /* 0x000000ffff0d7224 */ /* 0x000fe200078e00ff */
[----:B------:R-:W-:Y:S02]  /*0300*/  SHF.R.U32.HI R2, RZ, 0x1, R17 ;  /* 0x00000001ff027819 */ /* 0x000fe40000011611 */
[----:B------:R-:W-:-:S04]  /*0310*/  IADD3 R16, P0, PT, R23, R16, RZ ;  /* 0x0000001017107210 */ /* 0x000fc80007f1e0ff */
[----:B------:R-:W-:Y:S02]  /*0320*/  LEA.HI.X.SX32 R19, R23, R18, 0x1, P0 ;  /* 0x0000001217137211 */ /* 0x000fe400000f0eff */
[----:B------:R-:W-:-:S04]  /*0330*/  LEA R29, P0, R16, UR10, 0x1 ;  /* 0x0000000a101d7c11 */ /* 0x000fc8000f8008ff */
[----:B------:R-:W-:Y:S01]  /*0340*/  LEA.HI.X R19, R16, UR11, R19, 0x1, P0 ;  /* 0x0000000b10137c11 */ /* 0x000fe200080f0c13 */
[----:B-1----:R-:W-:Y:S01]  /*0350*/  IMAD.WIDE R14, R22, 0x2, R14 ;  /* 0x00000002160e7825 */ /* 0x002fe200078e020e */
[----:B0-----:R-:W-:Y:S02]  /*0360*/  LOP3.LUT R12, R21, 0x3, RZ, 0xc0, !PT ;  /* 0x00000003150c7812 */ /* 0x001fe400078ec0ff */
[----:B------:R-:W-:-:S05]  /*0370*/  SHF.R.U32.HI R21, RZ, 0x2, R21 ;  /* 0x00000002ff157819 */ /* 0x000fca0000011615 */
[----:B------:R-:W-:-:S04]  /*0380*/  IMAD.WIDE.U32 R2, R21, R2, R12 ;  /* 0x0000000215027225 */ /* 0x000fc800078e000c */
[----:B------:R-:W-:Y:S01]  /*0390*/  IMAD.WIDE.U32 R12, R21, 0x8, R12 ;  /* 0x00000008150c7825 */ /* 0x000fe200078e000c */
[----:B------:R-:W-:-:S04]  /*03a0*/  LEA R28, P2, R2, R29, 0x2 ;  /* 0x0000001d021c7211 */ /* 0x000fc800078410ff */
[----:B------:R-:W-:Y:S02]  /*03b0*/  LEA.HI.X R29, R2, R19, R3, 0x2, P2 ;  /* 0x00000013021d7211 */ /* 0x000fe400010f1403 */
[----:B------:R-:W-:Y:S01]  /*03c0*/  LEA R18, P0, R12, R14, 0x2 ;  /* 0x0000000e0c127211 */ /* 0x000fe200078010ff */
[----:B------:R-:W-:-:S03]  /*03d0*/  IMAD.WIDE.U32 R2, R17, 0x10, R28 ;  /* 0x0000001011027825 */ /* 0x000fc600078e001c */
[----:B------:R-:W-:Y:S01]  /*03e0*/  LEA.HI.X R19, R12, R15, R13, 0x2, P0 ;  /* 0x0000000f0c137211 */ /* 0x000fe200000f140d */
        /* <DEDUP_REMOVED lines=9> */
[C---:B--2---:R-:W-:Y:S08]  /*0480*/  HMMA.16816.F32 R4, R12.reuse, R16, R4 ;  /* 0x000000100c04723c */ /* 0x044ff00000001804 */
[----:B---3--:R-:W-:-:S15]  /*0490*/  HMMA.16816.F32 R8, R12, R20, R8 ;  /* 0x000000140c08723c */ /* 0x008fde0000001808 */
[----:B------:R-:W-:-:S05]  /*04a0*/  NOP ;  /* 0x0000000000007918 */ /* 0x000fca0000000000 */
.L_x_7:
[----:B------:R-:W-:Y:S01]  /*04b0*/  IADD3 R22, PT, PT, R22, 0x100, RZ ;  /* 0x0000010016167810 */ /* 0x000fe20007ffe0ff */
[----:B------:R-:W-:Y:S06]  /*04c0*/  @!P1 BRA `(.L_x_8) ;  /* 0xfffffffc00509947 */ /* 0x000fec000383ffff */
.L_x_6:
[----:B------:R-:W-:Y:S05]  /*04d0*/  BSYNC.RECONVERGENT B0 ;  /* 0x0000000000007941 */ /* 0x000fea0003800200 */
.L_x_5:
[----:B------:R-:W0:Y:S02]  /*04e0*/  LDC.64 R16, c[0x0][0x398] ;  /* 0x0000e600ff107b82 */ /* 0x000e240000000a00 */
[----:B0-----:R-:W-:-:S04]  /*04f0*/  ISETP.GE.AND P0, PT, R24, R17, PT ;  /* 0x000000111800720c */ /* 0x001fc80003f06270 */
[----:B------:R-:W-:-:S13]  /*0500*/  ISETP.GE.OR P0, PT, R27, R16, P0 ;  /* 0x000000101b00720c */ /* 0x000fda0000706670 */
[----:B------:R-:W-:Y:S05]  /*0510*/  @P0 EXIT ;  /* 0x000000000000094d */ /* 0x000fea0003800000 */
[----:B------:R-:W0:Y:S01]  /*0520*/  S2R R2, SR_LANEID ;  /* 0x0000000000027919 */ /* 0x000e220000000000 */
[----:B------:R-:W1:Y:S01]  /*0530*/  LDCU.64 UR6, c[0x0][0x390] ;  /* 0x00007200ff0677ac */ /* 0x000e620008000a00 */
[----:B------:R-:W-:Y:S01]  /*0540*/  IMAD R24, R24, R16, RZ ;  /* 0x0000001018187224 */ /* 0x000fe200078e02ff */
[----:B------:R-:W-:-:S04]  /*0550*/  MOV R3, RZ ;  /* 0x000000ff00037202 */ /* 0x000fc80000000f00 */
[----:B------:R-:W-:-:S05]  /*0560*/  IADD3 R17, P0, PT, R24, R27, RZ ;  /* 0x0000001b18117210 */ /* 0x000fca0007f1e0ff */
[----:B------:R-:W-:Y:S01]  /*0570*/  IMAD.X R0, RZ, RZ, RZ, P0 ;  /* 0x000000ffff007224 */ /* 0x000fe200000e06ff */
[----:B-1----:R-:W-:-:S04]  /*0580*/  LEA R15, P0, R17, UR6, 0x2 ;  /* 0x00000006110f7c11 */ /* 0x002fc8000f8010ff */
[----:B------:R-:W-:Y:S01]  /*0590*/  LEA.HI.X R17, R17, UR7, R0, 0x2, P0 ;  /* 0x0000000711117c11 */ /* 0x000fe200080f1400 */
[----:B0-----:R-:W-:Y:S01]  /*05a0*/  IMAD.SHL.U32 R13, R2, 0x2, RZ ;  /* 0x00000002020d7824 */ /* 0x001fe200078e00ff */
[----:B------:R-:W-:-:S04]  /*05b0*/  SHF.R.U32.HI R2, RZ, 0x2, R2 ;  /* 0x00000002ff027819 */ /* 0x000fc80000011602 */
[----:B------:R-:W-:-:S05]  /*05c0*/  LOP3.LUT R13, R13, 0x6, RZ, 0xe2, !PT ;  /* 0x000000060d0d7812 */ /* 0x000fca00078ee2ff */
[----:B------:R-:W-:-:S04]  /*05d0*/  IMAD.WIDE.U32 R2, R13, R16, R2 ;  /* 0x000000100d027225 */ /* 0x000fc800078e0002 */
[----:B------:R-:W-:Y:S01]  /*05e0*/  IMAD.WIDE.U32 R12, R16, 0x4, RZ ;  /* 0x00000004100c7825 */ /* 0x000fe200078e00ff */
[----:B------:R-:W-:-:S04]  /*05f0*/  LEA R14, P0, R2, R15, 0x2 ;  /* 0x0000000f020e7211 */ /* 0x000fc800078010ff */
[----:B------:R-:W-:Y:S01]  /*0600*/  LEA.HI.X R15, R2, R17, R3, 0x2, P0 ;  /* 0x00000011020f7211 */ /* 0x000fe200000f1403 */
[----:B------:R-:W-:Y:S01]  /*0610*/  IMAD.WIDE.U32 R18, R16, 0x20, R12 ;  /* 0x0000002010127825 */ /* 0x000fe200078e000c */
[----:B------:R-:W-:-:S03]  /*0620*/  IADD3 R12, P0, PT, R12, R14, RZ ;  /* 0x0000000e0c0c7210 */ /* 0x000fc60007f1e0ff */
[----:B------:R-:W-:Y:S01]  /*0630*/  IMAD.WIDE.U32 R16, R16, 0x20, R14 ;  /* 0x0000002010107825 */ /* 0x000fe200078e000e */
[----:B------:R-:W-:Y:S01]  /*0640*/  IADD3 R2, P1, PT, R18, R14, RZ ;  /* 0x0000000e12027210 */ /* 0x000fe20007f3e0ff */
[----:B------:R-:W2:Y:S02]  /*0650*/  LDG.E R21, desc[UR4][R14.64] ;  /* 0x000000040e157981 */ /* 0x000ea4000c1e1900 */
[----:B------:R-:W-:Y:S01]  /*0660*/  IMAD.X R13, R13, 0x1, R15, P0 ;  /* 0x000000010d0d7824 */ /* 0x000fe200000e060f */
[----:B------:R-:W-:Y:S01]  /*0670*/  IADD3.X R3, PT, PT, R19, R15, RZ, P1, !PT ;  /* 0x0000000f13037210 */ /* 0x000fe20000ffe4ff */
[----:B------:R-:W3:Y:S04]  /*0680*/  LDG.E R23, desc[UR4][R14.64+0x20] ;  /* 0x000020040e177981 */ /* 0x000ee8000c1e1900 */
[----:B------:R-:W4:Y:S04]  /*0690*/  LDG.E R22, desc[UR4][R12.64] ;  /* 0x000000040c167981 */ /* 0x000f28000c1e1900 */
[----:B------:R-:W5:Y:S04]  /*06a0*/  LDG.E R24, desc[UR4][R12.64+0x20] ;  /* 0x000020040c187981 */ /* 0x000f68000c1e1900 */
[----:B------:R-:W5:Y:S04]  /*06b0*/  LDG.E R20, desc[UR4][R16.64] ;  /* 0x0000000410147981 */ /* 0x000f68000c1e1900 */
[----:B------:R-:W5:Y:S04]  /*06c0*/  LDG.E R0, desc[UR4][R2.64] ;  /* 0x0000000402007981 */ /* 0x000f68000c1e1900 */
[----:B------:R-:W5:Y:S04]  /*06d0*/  LDG.E R19, desc[UR4][R16.64+0x20] ;  /* 0x0000200410137981 */ /* 0x000f68000c1e1900 */
[----:B------:R-:W5:Y:S01]  /*06e0*/  LDG.E R18, desc[UR4][R2.64+0x20] ;  /* 0x0000200402127981 */ /* 0x000f62000c1e1900 */
[----:B------:R-:W-:Y:S05]  /*06f0*/  WARPSYNC.ALL ;  /* 0x0000000000007948 */ /* 0x000fea0003800000 */
[----:B------:R-:W2:Y:S01]  /*0700*/  LDCU UR6, c[0x0][0x3a8] ;  /* 0x00007500ff0677ac */ /* 0x000ea20008000800 */
[----:B------:R-:W0:Y:S01]  /*0710*/  LDCU UR7, c[0x0][0x3a4] ;  /* 0x00007480ff0777ac */ /* 0x000e220008000800 */
[----:B--2---:R-:W-:Y:S01]  /*0720*/  FMUL R21, R21, UR6 ;  /* 0x0000000615157c20 */ /* 0x004fe20008400000 */
[----:B---3--:R-:W-:-:S03]  /*0730*/  FMUL R23, R23, UR6 ;  /* 0x0000000617177c20 */ /* 0x008fc60008400000 */
[----:B0-----:R-:W-:Y:S01]  /*0740*/  FFMA R21, R4, UR7, R21 ;  /* 0x0000000704157c23 */ /* 0x001fe20008000015 */
[----:B----4-:R-:W-:Y:S01]  /*0750*/  FMUL R22, R22, UR6 ;  /* 0x0000000616167c20 */ /* 0x010fe20008400000 */
[----:B------:R-:W-:Y:S01]  /*0760*/  FFMA R23, R6, UR7, R23 ;  /* 0x0000000706177c23 */ /* 0x000fe20008000017 */
[----:B-----5:R-:W-:Y:S02]  /*0770*/  FMUL R24, R24, UR6 ;  /* 0x0000000618187c20 */ /* 0x020fe40008400000 */
[----:B------:R-:W-:Y:S01]  /*0780*/  FFMA R5, R5, UR7, R22 ;  /* 0x0000000705057c23 */ /* 0x000fe20008000016 */
[----:B------:R-:W-:Y:S01]  /*0790*/  FMUL R25, R20, UR6 ;  /* 0x0000000614197c20 */ /* 0x000fe20008400000 */
[----:B------:R-:W-:Y:S01]  /*07a0*/  FFMA R7, R7, UR7, R24 ;  /* 0x0000000707077c23 */ /* 0x000fe20008000018 */
[----:B------:R-:W-:Y:S02]  /*07b0*/  FMUL R0, R0, UR6 ;  /* 0x0000000600007c20 */ /* 0x000fe40008400000 */
[----:B------:R-:W-:Y:S01]  /*07c0*/  FFMA R25, R8, UR7, R25 ;  /* 0x0000000708197c23 */ /* 0x000fe20008000019 */
[----:B------:R-:W-:Y:S01]  /*07d0*/  FMUL R19, R19, UR6 ;  /* 0x0000000613137c20 */ /* 0x000fe20008400000 */
[----:B------:R-:W-:Y:S01]  /*07e0*/  FFMA R9, R9, UR7, R0 ;  /* 0x0000000709097c23 */ /* 0x000fe20008000000 */
[----:B------:R-:W-:Y:S01]  /*07f0*/  STG.E desc[UR4][R14.64], R21 ;  /* 0x000000150e007986 */ /* 0x000fe2000c101904 */
[----:B------:R-:W-:Y:S01]  /*0800*/  FMUL R18, R18, UR6 ;  /* 0x0000000612127c20 */ /* 0x000fe20008400000 */
[----:B------:R-:W-:-:S02]  /*0810*/  FFMA R19, R10, UR7, R19 ;  /* 0x000000070a137c23 */ /* 0x000fc40008000013 */
[----:B------:R-:W-:Y:S01]  /*0820*/  STG.E desc[UR4][R12.64], R5 ;  /* 0x000000050c007986 */ /* 0x000fe2000c101904 */
[----:B------:R-:W-:-:S03]  /*0830*/  FFMA R11, R11, UR7, R18 ;  /* 0x000000070b0b7c23 */ /* 0x000fc60008000012 */
[----:B------:R-:W-:Y:S04]  /*0840*/  STG.E desc[UR4][R14.64+0x20], R23 ;  /* 0x000020170e007986 */ /* 0x000fe8000c101904 */
[----:B------:R-:W-:Y:S04]  /*0850*/  STG.E desc[UR4][R12.64+0x20], R7 ;  /* 0x000020070c007986 */ /* 0x000fe8000c101904 */
[----:B------:R-:W-:Y:S04]  /*0860*/  STG.E desc[UR4][R16.64], R25 ;  /* 0x0000001910007986 */ /* 0x000fe8000c101904 */
[----:B------:R-:W-:Y:S04]  /*0870*/  STG.E desc[UR4][R2.64], R9 ;  /* 0x0000000902007986 */ /* 0x000fe8000c101904 */
[----:B------:R-:W-:Y:S04]  /*0880*/  STG.E desc[UR4][R16.64+0x20], R19 ;  /* 0x0000201310007986 */ /* 0x000fe8000c101904 */
[----:B------:R-:W-:Y:S01]  /*0890*/  STG.E desc[UR4][R2.64+0x20], R11 ;  /* 0x0000200b02007986 */ /* 0x000fe2000c101904 */
[----:B------:R-:W-:Y:S05]  /*08a0*/  EXIT ;  /* 0x000000000000794d */ /* 0x000fea0003800000 */
.L_x_9:
        /* <DEDUP_REMOVED lines=13> */
.L_x_12:


//--------------------- .text._Z17convertFp32ToFp16P6__halfPfi --------------------------
	.section	.text._Z17convertFp32ToFp16P6__halfPfi,"ax",@progbits
	.align	128
        .global         _Z17convertFp32ToFp16P6__halfPfi
        .type           _Z17convertFp32ToFp16P6__halfPfi,@function
        .size           _Z17convertFp32ToFp16P6__halfPfi,(.L_x_13 - _Z17convertFp32ToFp16P6__halfPfi)
        .other          _Z17convertFp32ToFp16P6__halfPfi,@"STO_CUDA_ENTRY STV_DEFAULT"
_Z17convertFp32ToFp16P6__halfPfi:
.text._Z17convertFp32ToFp16P6__halfPfi:
[----:B------:R-:W-:Y:S01]  /*0000*/  LDC R1, c[0x0][0x37c] ;  /* 0x0000df00ff017b82 */ /* 0x000fe20000000800 */
[----:B------:R-:W0:Y:S01]  /*0010*/  S2R R7, SR_CTAID.X ;  /* 0x0000000000077919 */ /* 0x000e220000002500 */
[----:B------:R-:W0:Y:S01]  /*0020*/  LDCU UR4, c[0x0][0x360] ;  /* 0x00006c00ff0477ac */ /* 0x000e220008000800 */
[----:B------:R-:W0:Y:S01]  /*0030*/  S2R R0, SR_TID.X ;  /* 0x0000000000007919 */ /* 0x000e220000002100 */
[----:B------:R-:W1:Y:S01]  /*0040*/  LDCU UR5, c[0x0][0x390] ;  /* 0x00007200ff0577ac */ /* 0x000e620008000800 */
[----:B0-----:R-:W-:-:S05]  /*0050*/  IMAD R7, R7, UR4, R0 ;  /* 0x0000000407077c24 */ /* 0x001fca000f8e0200 */
[----:B-1----:R-:W-:-:S13]  /*0060*/  ISETP.GE.AND P0, PT, R7, UR5, PT ;  /* 0x0000000507007c0c */ /* 0x002fda000bf06270 */
[----:B------:R-:W-:Y:S05]  /*0070*/  @P0 EXIT ;  /* 0x000000000000094d */ /* 0x000fea0003800000 */
[----:B------:R-:W0:Y:S01]  /*0080*/  LDC.64 R4, c[0x0][0x388] ;  /* 0x0000e200ff047b82 */ /* 0x000e220000000a00 */
[----:B------:R-:W1:Y:S07]  /*0090*/  LDCU.64 UR4, c[0x0][0x358] ;  /* 0x00006b00ff0477ac */ /* 0x000e6e0008000a00 */
[----:B------:R-:W2:Y:S01]  /*00a0*/  LDC.64 R2, c[0x0][0x380] ;  /* 0x0000e000ff027b82 */ /* 0x000ea20000000a00 */
[----:B0-----:R-:W-:-:S06]  /*00b0*/  IMAD.WIDE R4, R7, 0x4, R4 ;  /* 0x0000000407047825 */ /* 0x001fcc00078e0204 */
[----:B-1----:R-:W3:Y:S01]  /*00c0*/  LDG.E R4, desc[UR4][R4.64] ;  /* 0x0000000404047981 */ /* 0x002ee2000c1e1900 */
[----:B--2---:R-:W-:Y:S01]  /*00d0*/  IMAD.WIDE R2, R7, 0x2, R2 ;  /* 0x0000000207027825 */ /* 0x004fe200078e0202 */
[----:B---3--:R-:W-:-:S05]  /*00e0*/  F2FP.F16.F32.PACK_AB R0, RZ, R4 ;  /* 0x00000004ff00723e */ /* 0x008fca00000000ff */
[----:B------:R-:W-:Y:S01]  /*00f0*/  STG.E.U16 desc[UR4][R2.64], R0 ;  /* 0x0000000002007986 */ /* 0x000fe2000c101504 */
[----:B------:R-:W-:Y:S05]  /*0100*/  EXIT ;  /* 0x000000000000794d */ /* 0x000fea0003800000 */
.L_x_10:
        /* <DEDUP_REMOVED lines=15> */
.L_x_13:


//--------------------- .nv.shared.reserved.0     --------------------------
	.section	.nv.shared.reserved.0,"aw",@nobits
	.weak		__nv_reservedSMEM_offset_0_alias
	.size		__nv_reservedSMEM_offset_0_alias, 0, 64
	.other		__nv_reservedSMEM_offset_0_alias,@"STO_CUDA_RESERVED_SHARED STV_DEFAULT"
__nv_reservedSMEM_offset_0_alias:
	.zero		0
	.zero		64


//--------------------- .nv.constant0._Z23bsr_wmma_half_half_halfP6__halfS0_S0_iiiS_S_PKiS2_ --------------------------
	.section	.nv.constant0._Z23bsr_wmma_half_half_halfP6__halfS0_S0_iiiS_S_PKiS2_,"a",@progbits
	.sectionflags	@""
	.align	4
.nv.constant0._Z23bsr_wmma_half_half_halfP6__halfS0_S0_iiiS_S_PKiS2_:
	.zero		952


//--------------------- .nv.constant0._Z8bsr_wmmaP6__halfS0_PfiiiffPKiS3_ --------------------------
	.section	.nv.constant0._Z8bsr_wmmaP6__halfS0_PfiiiffPKiS3_,"a",@progbits
	.sectionflags	@""
	.align	4
.nv.constant0._Z8bsr_wmmaP6__halfS0_PfiiiffPKiS3_:
	.zero		960


//--------------------- .nv.constant0._Z17convertFp32ToFp16P6__halfPfi --------------------------
	.section	.nv.constant0._Z17convertFp32ToFp16P6__halfPfi,"a",@progbits
	.sectionflags	@""
	.align	4
.nv.constant0._Z17convertFp32ToFp16P6__halfPfi:
	.zero		916


//--------------------- SYMBOLS --------------------------

	.type		.nv.reservedSmem.offset0,@object
	.size		.nv.reservedSmem.offset0,0x4
